	.headerflags	@"EF_CUDA_TEXMODE_UNIFIED EF_CUDA_64BIT_ADDRESS EF_CUDA_ACCELERATORS EF_CUDA_SM90 EF_CUDA_VIRTUAL_SM(EF_CUDA_SM90)"
	.elftype	@"ET_EXEC"


//--------------------- .nv.info                  --------------------------
	.section	.nv.info,"",@"SHT_CUDA_INFO"
	.align	4


	//----- nvinfo : EIATTR_REGCOUNT
	.align		4
        /*0000*/ 	.byte	0x04, 0x2f
        /*0002*/ 	.short	(.L_1 - .L_0)
	.align		4
.L_0:
        /*0004*/ 	.word	index@(triton_poi_fused_avg_pool2d_57)
        /*0008*/ 	.word	0x00000010


	//----- nvinfo : EIATTR_MIN_STACK_SIZE
	.align		4
.L_1:
        /*000c*/ 	.byte	0x04, 0x12
        /*000e*/ 	.short	(.L_3 - .L_2)
	.align		4
.L_2:
        /*0010*/ 	.word	index@(triton_poi_fused_avg_pool2d_57)
        /*0014*/ 	.word	0x00000000


	//----- nvinfo : EIATTR_FRAME_SIZE
	.align		4
.L_3:
        /*0018*/ 	.byte	0x04, 0x11
        /*001a*/ 	.short	(.L_5 - .L_4)
	.align		4
.L_4:
        /*001c*/ 	.word	index@(triton_poi_fused_avg_pool2d_57)
        /*0020*/ 	.word	0x00000000


	//----- nvinfo : EIATTR_MIN_STACK_SIZE
	.align		4
.L_5:
        /*0024*/ 	.byte	0x04, 0x12
        /*0026*/ 	.short	(.L_7 - .L_6)
	.align		4
.L_6:
        /*0028*/ 	.word	index@(triton_poi_fused_avg_pool2d_57)
        /*002c*/ 	.word	0x00000000
.L_7:


//--------------------- .nv.info.triton_poi_fused_avg_pool2d_57 --------------------------
	.section	.nv.info.triton_poi_fused_avg_pool2d_57,"",@"SHT_CUDA_INFO"
	.sectionflags	@""
	.align	4


	//----- nvinfo : EIATTR_CUDA_API_VERSION
	.align		4
        /*0000*/ 	.byte	0x04, 0x37
        /*0002*/ 	.short	(.L_9 - .L_8)
.L_8:
        /*0004*/ 	.word	0x0000007c


	//----- nvinfo : EIATTR_KPARAM_INFO
	.align		4
.L_9:
        /*0008*/ 	.byte	0x04, 0x17
        /*000a*/ 	.short	(.L_11 - .L_10)
.L_10:
        /*000c*/ 	.word	0x00000000
        /*0010*/ 	.short	0x0002
        /*0012*/ 	.short	0x0010
        /*0014*/ 	.byte	0x00, 0xf0, 0x11, 0x00


	//----- nvinfo : EIATTR_KPARAM_INFO
	.align		4
.L_11:
        /*0018*/ 	.byte	0x04, 0x17
        /*001a*/ 	.short	(.L_13 - .L_12)
.L_12:
        /*001c*/ 	.word	0x00000000
        /*0020*/ 	.short	0x0001
        /*0022*/ 	.short	0x0008
        /*0024*/ 	.byte	0x00, 0xf4, 0x21, 0x00


	//----- nvinfo : EIATTR_KPARAM_INFO
	.align		4
.L_13:
        /*0028*/ 	.byte	0x04, 0x17
        /*002a*/ 	.short	(.L_15 - .L_14)
.L_14:
        /*002c*/ 	.word	0x00000000
        /*0030*/ 	.short	0x0000
        /*0032*/ 	.short	0x0000
        /*0034*/ 	.byte	0x00, 0xf4, 0x21, 0x00


	//----- nvinfo : EIATTR_SPARSE_MMA_MASK
	.align		4
.L_15:
        /*0038*/ 	.byte	0x03, 0x50
        /*003a*/ 	.short	0x0000


	//----- nvinfo : EIATTR_MAXREG_COUNT
	.align		4
        /*003c*/ 	.byte	0x03, 0x1b
        /*003e*/ 	.short	0x00ff


	//----- nvinfo : EIATTR_EXIT_INSTR_OFFSETS
	.align		4
        /*0040*/ 	.byte	0x04, 0x1c
        /*0042*/ 	.short	(.L_17 - .L_16)


	//   ....[0]....
.L_16:
        /*0044*/ 	.word	0x00000200


	//   ....[1]....
        /*0048*/ 	.word	0x00000240


	//----- nvinfo : EIATTR_REQNTID
	.align		4
.L_17:
        /*004c*/ 	.byte	0x04, 0x10
        /*004e*/ 	.short	(.L_19 - .L_18)
.L_18:
        /*0050*/ 	.word	0x00000080
        /*0054*/ 	.word	0x00000001
        /*0058*/ 	.word	0x00000001


	//----- nvinfo : EIATTR_CBANK_PARAM_SIZE
	.align		4
.L_19:
        /*005c*/ 	.byte	0x03, 0x19
        /*005e*/ 	.short	0x0014


	//----- nvinfo : EIATTR_PARAM_CBANK
	.align		4
        /*0060*/ 	.byte	0x04, 0x0a
        /*0062*/ 	.short	(.L_21 - .L_20)
	.align		4
.L_20:
        /*0064*/ 	.word	index@(.nv.constant0.triton_poi_fused_avg_pool2d_57)
        /*0068*/ 	.short	0x0210
        /*006a*/ 	.short	0x0014


	//----- nvinfo : EIATTR_SW_WAR
	.align		4
.L_21:
        /*006c*/ 	.byte	0x04, 0x36
        /*006e*/ 	.short	(.L_23 - .L_22)
.L_22:
        /*0070*/ 	.word	0x00000008
.L_23:


//--------------------- .nv.callgraph             --------------------------
	.section	.nv.callgraph,"",@"SHT_CUDA_CALLGRAPH"
	.align	4
	.sectionentsize	8
	.align		4
        /*0000*/ 	.word	0x00000000
	.align		4
        /*0004*/ 	.word	0xffffffff
	.align		4
        /*0008*/ 	.word	0x00000000
	.align		4
        /*000c*/ 	.word	0xfffffffe
	.align		4
        /*0010*/ 	.word	0x00000000
	.align		4
        /*0014*/ 	.word	0xfffffffd
	.align		4
        /*0018*/ 	.word	0x00000000
	.align		4
        /*001c*/ 	.word	0xfffffffc


//--------------------- .text.triton_poi_fused_avg_pool2d_57 --------------------------
	.section	.text.triton_poi_fused_avg_pool2d_57,"ax",@progbits
	.align	128
        .global         triton_poi_fused_avg_pool2d_57
        .type           triton_poi_fused_avg_pool2d_57,@function
        .size           triton_poi_fused_avg_pool2d_57,(.L_x_1 - triton_poi_fused_avg_pool2d_57)
        .other          triton_poi_fused_avg_pool2d_57,@"STO_CUDA_ENTRY STV_DEFAULT"
triton_poi_fused_avg_pool2d_57:
.text.triton_poi_fused_avg_pool2d_57:
[----:B------:R-:W0:Y:S02]  /*0000*/  LDC R1, c[0x0][0x28] ;  /* 0x00000a00ff017b82 */ /* 0x000e240000000800 */
[----:B------:R-:W1:Y:S01]  /*0010*/  S2R R0, SR_TID.X ;  /* 0x0000000000007919 */ /* 0x000e620000002100 */
[----:B------:R-:W2:Y:S01]  /*0020*/  LDC.64 R4, c[0x0][0x210] ;  /* 0x00008400ff047b82 */ /* 0x000ea20000000a00 */
[----:B------:R-:W-:Y:S02]  /*0030*/  CS2R R8, SRZ ;  /* 0x0000000000087805 */ /* 0x000fe4000001ff00 */
[----:B------:R-:W-:Y:S01]  /*0040*/  MOV R6, RZ ;  /* 0x000000ff00067202 */ /* 0x000fe20000000f00 */
[----:B------:R-:W3:Y:S01]  /*0050*/  S2R R7, SR_CTAID.X ;  /* 0x0000000000077919 */ /* 0x000ee20000002500 */
[----:B------:R-:W-:Y:S01]  /*0060*/  CS2R R10, SRZ ;  /* 0x00000000000a7805 */ /* 0x000fe2000001ff00 */
[----:B------:R-:W-:Y:S01]  /*0070*/  ULDC.64 UR4, c[0x0][0x208] ;  /* 0x0000820000047ab9 */ /* 0x000fe20000000a00 */
[----:B-1----:R-:W-:-:S04]  /*0080*/  SHF.L.U32 R0, R0, 0x1, RZ ;  /* 0x0000000100007819 */ /* 0x002fc800000006ff */
[----:B------:R-:W-:-:S04]  /*0090*/  LOP3.LUT R0, R0, 0xfe, RZ, 0xc0, !PT ;  /* 0x000000fe00007812 */ /* 0x000fc800078ec0ff */
[----:B---3--:R-:W-:Y:S01]  /*00a0*/  LEA R7, R7, R0, 0x8 ;  /* 0x0000000007077211 */ /* 0x008fe200078e40ff */
[----:B------:R-:W-:-:S03]  /*00b0*/  HFMA2.MMA R0, -RZ, RZ, 0, 0 ;  /* 0x00000000ff007435 */ /* 0x000fc600000001ff */
[C---:B------:R-:W-:Y:S02]  /*00c0*/  ISETP.GE.AND P0, PT, R7.reuse, 0x2a00, PT ;  /* 0x00002a000700780c */ /* 0x040fe40003f06270 */
[----:B------:R-:W-:-:S05]  /*00d0*/  SHF.L.U32 R3, R7, 0x2, RZ ;  /* 0x0000000207037819 */ /* 0x000fca00000006ff */
[----:B--2---:R-:W-:Y:S01]  /*00e0*/  IMAD.WIDE R4, R3, 0x4, R4 ;  /* 0x0000000403047825 */ /* 0x004fe200078e0204 */
[----:B------:R-:W-:Y:S01]  /*00f0*/  CS2R R12, SRZ ;  /* 0x00000000000c7805 */ /* 0x000fe2000001ff00 */
[----:B------:R-:W1:Y:S04]  /*0100*/  LDC.64 R2, c[0x0][0x218] ;  /* 0x00008600ff027b82 */ /* 0x000e680000000a00 */
[----:B------:R-:W2:Y:S04]  /*0110*/  @!P0 LDG.E.EL R0, desc[UR4][R4.64] ;  /* 0x0000000404008981 */ /* 0x000ea8000c2e1900 */
[----:B------:R-:W2:Y:S04]  /*0120*/  @!P0 LDG.E.EL R9, desc[UR4][R4.64+0x4] ;  /* 0x0000040404098981 */ /* 0x000ea8000c2e1900 */
[----:B------:R-:W3:Y:S04]  /*0130*/  @!P0 LDG.E.EL R6, desc[UR4][R4.64+0x10] ;  /* 0x0000100404068981 */ /* 0x000ee8000c2e1900 */
[----:B------:R-:W3:Y:S04]  /*0140*/  @!P0 LDG.E.EL R11, desc[UR4][R4.64+0x14] ;  /* 0x00001404040b8981 */ /* 0x000ee8000c2e1900 */
[----:B------:R-:W4:Y:S04]  /*0150*/  @!P0 LDG.E.EL R8, desc[UR4][R4.64+0x8] ;  /* 0x0000080404088981 */ /* 0x000f28000c2e1900 */
[----:B------:R-:W5:Y:S04]  /*0160*/  @!P0 LDG.E.EL R10, desc[UR4][R4.64+0x18] ;  /* 0x00001804040a8981 */ /* 0x000f68000c2e1900 */
[----:B------:R-:W5:Y:S04]  /*0170*/  @!P0 LDG.E.EL R12, desc[UR4][R4.64+0xc] ;  /* 0x00000c04040c8981 */ /* 0x000f68000c2e1900 */
[----:B------:R-:W5:Y:S01]  /*0180*/  @!P0 LDG.E.EL R13, desc[UR4][R4.64+0x1c] ;  /* 0x00001c04040d8981 */ /* 0x000f62000c2e1900 */
[----:B-1----:R-:W-:-:S04]  /*0190*/  IMAD.WIDE R2, R7, 0x4, R2 ;  /* 0x0000000407027825 */ /* 0x002fc800078e0202 */
[----:B--2---:R-:W-:Y:S01]  /*01a0*/  FADD R9, R9, R0 ;  /* 0x0000000009097221 */ /* 0x004fe20000000000 */
[----:B---3--:R-:W-:-:S03]  /*01b0*/  FADD R11, R11, R6 ;  /* 0x000000060b0b7221 */ /* 0x008fc60000000000 */
[----:B----4-:R-:W-:Y:S01]  /*01c0*/  FADD R9, R9, R8 ;  /* 0x0000000809097221 */ /* 0x010fe20000000000 */
[----:B-----5:R-:W-:-:S03]  /*01d0*/  FADD R10, R11, R10 ;  /* 0x0000000a0b0a7221 */ /* 0x020fc60000000000 */
[----:B------:R-:W-:Y:S01]  /*01e0*/  FADD R9, R9, R12 ;  /* 0x0000000c09097221 */ /* 0x000fe20000000000 */
[----:B------:R-:W-:Y:S01]  /*01f0*/  FADD R10, R10, R13 ;  /* 0x0000000d0a0a7221 */ /* 0x000fe20000000000 */
[----:B------:R-:W-:Y:S06]  /*0200*/  @P0 EXIT ;  /* 0x000000000000094d */ /* 0x000fec0003800000 */
[----:B------:R-:W-:Y:S01]  /*0210*/  FMUL R4, R9, 0.25 ;  /* 0x3e80000009047820 */ /* 0x000fe20000400000 */
[----:B------:R-:W-:-:S05]  /*0220*/  FMUL R5, R10, 0.25 ;  /* 0x3e8000000a057820 */ /* 0x000fca0000400000 */
[----:B------:R-:W-:Y:S01]  /*0230*/  STG.E.64 desc[UR4][R2.64], R4 ;  /* 0x0000000402007986 */ /* 0x000fe2000c101b04 */
[----:B------:R-:W-:Y:S05]  /*0240*/  EXIT ;  /* 0x000000000000794d */ /* 0x000fea0003800000 */
.L_x_0:
[----:B------:R-:W-:-:S00]  /*0250*/  BRA `(.L_x_0) ;  /* 0xfffffffc00fc7947 */ /* 0x000fc0000383ffff */
[----:B------:R-:W-:-:S00]  /*0260*/  NOP ;  /* 0x0000000000007918 */ /* 0x000fc00000000000 */
        /* <DEDUP_REMOVED lines=9> */
.L_x_1:


//--------------------- .nv.constant0.triton_poi_fused_avg_pool2d_57 --------------------------
	.section	.nv.constant0.triton_poi_fused_avg_pool2d_57,"a",@progbits
	.sectionflags	@""
	.align	4
.nv.constant0.triton_poi_fused_avg_pool2d_57:
	.zero		548
